//
// Generated by NVIDIA NVVM Compiler
//
// Compiler Build ID: CL-36424714
// Cuda compilation tools, release 13.0, V13.0.88
// Based on NVVM 20.0.0
//

.version 9.0
.target sm_100
.address_size 64

	// .globl	_Z16leakyrelu_kernelPfS_fii
// _ZZ16leakyrelu_kernelPfS_fiiE7input_s has been demoted

.visible .entry _Z16leakyrelu_kernelPfS_fii(
	.param .u64 .ptr .align 1 _Z16leakyrelu_kernelPfS_fii_param_0,
	.param .u64 .ptr .align 1 _Z16leakyrelu_kernelPfS_fii_param_1,
	.param .f32 _Z16leakyrelu_kernelPfS_fii_param_2,
	.param .u32 _Z16leakyrelu_kernelPfS_fii_param_3,
	.param .u32 _Z16leakyrelu_kernelPfS_fii_param_4
)
{
	.reg .pred 	%p<3>;
	.reg .b32 	%r<11>;
	.reg .b32 	%f<9>;
	.reg .b64 	%rd<9>;
	// demoted variable
	.shared .align 4 .b8 _ZZ16leakyrelu_kernelPfS_fiiE7input_s[4096];
	ld.param.u64 	%rd1, [_Z16leakyrelu_kernelPfS_fii_param_0];
	ld.param.u64 	%rd2, [_Z16leakyrelu_kernelPfS_fii_param_1];
	ld.param.f32 	%f5, [_Z16leakyrelu_kernelPfS_fii_param_2];
	ld.param.u32 	%r4, [_Z16leakyrelu_kernelPfS_fii_param_3];
	ld.param.u32 	%r5, [_Z16leakyrelu_kernelPfS_fii_param_4];
	mov.u32 	%r6, %tid.x;
	mov.u32 	%r7, %ctaid.x;
	mov.u32 	%r8, %ntid.x;
	mad.lo.s32 	%r1, %r7, %r8, %r6;
	mul.lo.s32 	%r2, %r5, %r4;
	setp.lt.s32 	%p1, %r1, %r2;
	shl.b32 	%r9, %r6, 2;
	mov.u32 	%r10, _ZZ16leakyrelu_kernelPfS_fiiE7input_s;
	add.s32 	%r3, %r10, %r9;
	@%p1 bra 	$L__BB0_2;
	ld.shared.f32 	%f8, [%r3];
	bra.uni 	$L__BB0_3;
$L__BB0_2:
	cvta.to.global.u64 	%rd3, %rd2;
	mul.wide.s32 	%rd4, %r1, 4;
	add.s64 	%rd5, %rd3, %rd4;
	ld.global.f32 	%f8, [%rd5];
$L__BB0_3:
	setp.ge.s32 	%p2, %r1, %r2;
	max.f32 	%f6, %f8, 0f00000000;
	min.f32 	%f7, %f8, 0f00000000;
	fma.rn.f32 	%f4, %f5, %f7, %f6;
	st.shared.f32 	[%r3], %f4;
	@%p2 bra 	$L__BB0_5;
	cvta.to.global.u64 	%rd6, %rd1;
	mul.wide.s32 	%rd7, %r1, 4;
	add.s64 	%rd8, %rd6, %rd7;
	st.global.f32 	[%rd8], %f4;
$L__BB0_5:
	ret;

}


// ===== COMPILED SASS (sm_100) =====

	.target	sm_100

	.elftype	@"ET_EXEC"


//--------------------- .note.nv.tkinfo           --------------------------
	.section	.note.nv.tkinfo,"",@"SHT_NOTE"
	.sectionflags	@"SHF_NOTE_NV_TKINFO"
	.tkinfo
        /*0018*/ 	.word	0x00000002
        /*0030*/ 	.string	""
        /*0030*/ 	.string	"ptxas"
        /*0030*/ 	.string	"Cuda compilation tools, release 13.0, V13.0.88"
        /*0030*/ 	.string	"Build cuda_13.0.r13.0/compiler.36424714_0"
        /*0030*/ 	.string	"-arch sm_100 -m 64 "



//--------------------- .note.nv.cuinfo           --------------------------
	.section	.note.nv.cuinfo,"",@"SHT_NOTE"
	.sectionflags	@"SHF_NOTE_NV_CUINFO"
        /*0018*/ 	.short	0x0002
        /*001a*/ 	.short	0x0064
        /*001c*/ 	.short	0x0082
	.zero		2


//--------------------- .nv.info                  --------------------------
	.section	.nv.info,"",@"SHT_CUDA_INFO"
	.align	4


	//----- nvinfo : EIATTR_REGCOUNT
	.align		4
        /*0000*/ 	.byte	0x04, 0x2f
        /*0002*/ 	.short	(.L_1 - .L_0)
	.align		4
.L_0:
        /*0004*/ 	.word	index@(_Z16leakyrelu_kernelPfS_fii)
        /*0008*/ 	.word	0x0000000a


	//----- nvinfo : EIATTR_FRAME_SIZE
	.align		4
.L_1:
        /*000c*/ 	.byte	0x04, 0x11
        /*000e*/ 	.short	(.L_3 - .L_2)
	.align		4
.L_2:
        /*0010*/ 	.word	index@(_Z16leakyrelu_kernelPfS_fii)
        /*0014*/ 	.word	0x00000000


	//----- nvinfo : EIATTR_MIN_STACK_SIZE
	.align		4
.L_3:
        /*0018*/ 	.byte	0x04, 0x12
        /*001a*/ 	.short	(.L_5 - .L_4)
	.align		4
.L_4:
        /*001c*/ 	.word	index@(_Z16leakyrelu_kernelPfS_fii)
        /*0020*/ 	.word	0x00000000
.L_5:


//--------------------- .nv.compat                --------------------------
	.section	.nv.compat,"",@"SHT_CUDA_COMPAT_INFO"
	.align	4
        /*0000*/ 	.byte	0x02, 0x09, 0x00, 0x00, 0x02, 0x02, 0x01, 0x00, 0x02, 0x05, 0x05, 0x00, 0x03, 0x07, 0x01, 0x01
        /*0010*/ 	.byte	0x02, 0x03, 0x00, 0x00, 0x02, 0x06, 0x01, 0x00, 0x04, 0x0b, 0x08, 0x00, 0x09, 0x00, 0x00, 0x00
        /*0020*/ 	.byte	0x00, 0x00, 0x00, 0x00


//--------------------- .nv.info._Z16leakyrelu_kernelPfS_fii --------------------------
	.section	.nv.info._Z16leakyrelu_kernelPfS_fii,"",@"SHT_CUDA_INFO"
	.sectionflags	@""
	.align	4


	//----- nvinfo : EIATTR_CUDA_API_VERSION
	.align		4
        /*0000*/ 	.byte	0x04, 0x37
        /*0002*/ 	.short	(.L_7 - .L_6)
.L_6:
        /*0004*/ 	.word	0x00000082


	//----- nvinfo : EIATTR_KPARAM_INFO
	.align		4
.L_7:
        /*0008*/ 	.byte	0x04, 0x17
        /*000a*/ 	.short	(.L_9 - .L_8)
.L_8:
        /*000c*/ 	.word	0x00000000
        /*0010*/ 	.short	0x0004
        /*0012*/ 	.short	0x0018
        /*0014*/ 	.byte	0x00, 0xf0, 0x11, 0x00


	//----- nvinfo : EIATTR_KPARAM_INFO
	.align		4
.L_9:
        /*0018*/ 	.byte	0x04, 0x17
        /*001a*/ 	.short	(.L_11 - .L_10)
.L_10:
        /*001c*/ 	.word	0x00000000
        /*0020*/ 	.short	0x0003
        /*0022*/ 	.short	0x0014
        /*0024*/ 	.byte	0x00, 0xf0, 0x11, 0x00


	//----- nvinfo : EIATTR_KPARAM_INFO
	.align		4
.L_11:
        /*0028*/ 	.byte	0x04, 0x17
        /*002a*/ 	.short	(.L_13 - .L_12)
.L_12:
        /*002c*/ 	.word	0x00000000
        /*0030*/ 	.short	0x0002
        /*0032*/ 	.short	0x0010
        /*0034*/ 	.byte	0x00, 0xf0, 0x11, 0x00


	//----- nvinfo : EIATTR_KPARAM_INFO
	.align		4
.L_13:
        /*0038*/ 	.byte	0x04, 0x17
        /*003a*/ 	.short	(.L_15 - .L_14)
.L_14:
        /*003c*/ 	.word	0x00000000
        /*0040*/ 	.short	0x0001
        /*0042*/ 	.short	0x0008
        /*0044*/ 	.byte	0x00, 0xf5, 0x21, 0x00


	//----- nvinfo : EIATTR_KPARAM_INFO
	.align		4
.L_15:
        /*0048*/ 	.byte	0x04, 0x17
        /*004a*/ 	.short	(.L_17 - .L_16)
.L_16:
        /*004c*/ 	.word	0x00000000
        /*0050*/ 	.short	0x0000
        /*0052*/ 	.short	0x0000
        /*0054*/ 	.byte	0x00, 0xf5, 0x21, 0x00


	//----- nvinfo : EIATTR_SPARSE_MMA_MASK
	.align		4
.L_17:
        /*0058*/ 	.byte	0x03, 0x50
        /*005a*/ 	.short	0x0000


	//----- nvinfo : EIATTR_MAXREG_COUNT
	.align		4
        /*005c*/ 	.byte	0x03, 0x1b
        /*005e*/ 	.short	0x00ff


	//----- nvinfo : EIATTR_MERCURY_ISA_VERSION
	.align		4
        /*0060*/ 	.byte	0x03, 0x5f
        /*0062*/ 	.short	0x0101


	//----- nvinfo : EIATTR_VRC_CTA_INIT_COUNT
	.align		4
        /*0064*/ 	.byte	0x02, 0x4a
	.zero		1
	.zero		1


	//----- nvinfo : EIATTR_EXIT_INSTR_OFFSETS
	.align		4
        /*0068*/ 	.byte	0x04, 0x1c
        /*006a*/ 	.short	(.L_19 - .L_18)


	//   ....[0]....
.L_18:
        /*006c*/ 	.word	0x00000180


	//   ....[1]....
        /*0070*/ 	.word	0x000001c0


	//----- nvinfo : EIATTR_CBANK_PARAM_SIZE
	.align		4
.L_19:
        /*0074*/ 	.byte	0x03, 0x19
        /*0076*/ 	.short	0x001c


	//----- nvinfo : EIATTR_PARAM_CBANK
	.align		4
        /*0078*/ 	.byte	0x04, 0x0a
        /*007a*/ 	.short	(.L_21 - .L_20)
	.align		4
.L_20:
        /*007c*/ 	.word	index@(.nv.constant0._Z16leakyrelu_kernelPfS_fii)
        /*0080*/ 	.short	0x0380
        /*0082*/ 	.short	0x001c


	//----- nvinfo : EIATTR_SW_WAR
	.align		4
.L_21:
        /*0084*/ 	.byte	0x04, 0x36
        /*0086*/ 	.short	(.L_23 - .L_22)
.L_22:
        /*0088*/ 	.word	0x00000008
.L_23:


//--------------------- .nv.callgraph             --------------------------
	.section	.nv.callgraph,"",@"SHT_CUDA_CALLGRAPH"
	.align	4
	.sectionentsize	8
	.align		4
        /*0000*/ 	.word	0x00000000
	.align		4
        /*0004*/ 	.word	0xffffffff
	.align		4
        /*0008*/ 	.word	0x00000000
	.align		4
        /*000c*/ 	.word	0xfffffffe
	.align		4
        /*0010*/ 	.word	0x00000000
	.align		4
        /*0014*/ 	.word	0xfffffffd
	.align		4
        /*0018*/ 	.word	0x00000000
	.align		4
        /*001c*/ 	.word	0xfffffffc


//--------------------- .text._Z16leakyrelu_kernelPfS_fii --------------------------
	.section	.text._Z16leakyrelu_kernelPfS_fii,"ax",@progbits
	.align	128
        .global         _Z16leakyrelu_kernelPfS_fii
        .type           _Z16leakyrelu_kernelPfS_fii,@function
        .size           _Z16leakyrelu_kernelPfS_fii,(.L_x_1 - _Z16leakyrelu_kernelPfS_fii)
        .other          _Z16leakyrelu_kernelPfS_fii,@"STO_CUDA_ENTRY STV_DEFAULT"
_Z16leakyrelu_kernelPfS_fii:
.text._Z16leakyrelu_kernelPfS_fii:
[----:B------:R-:W-:Y:S01]  /*0000*/  LDC R1, c[0x0][0x37c] ;  /* 0x0000df00ff017b82 */ /* 0x000fe20000000800 */
[----:B------:R-:W0:Y:S07]  /*0010*/  S2R R0, SR_TID.X ;  /* 0x0000000000007919 */ /* 0x000e2e0000002100 */
[----:B------:R-:W0:Y:S01]  /*0020*/  S2UR UR7, SR_CTAID.X ;  /* 0x00000000000779c3 */ /* 0x000e220000002500 */
[----:B------:R-:W1:Y:S01]  /*0030*/  LDCU UR4, c[0x0][0x398] ;  /* 0x00007300ff0477ac */ /* 0x000e620008000800 */
[----:B------:R-:W1:Y:S06]  /*0040*/  LDCU UR5, c[0x0][0x394] ;  /* 0x00007280ff0577ac */ /* 0x000e6c0008000800 */
[----:B------:R-:W0:Y:S08]  /*0050*/  LDC R5, c[0x0][0x360] ;  /* 0x0000d800ff057b82 */ /* 0x000e300000000800 */
[----:B------:R-:W2:Y:S01]  /*0060*/  S2UR UR6, SR_CgaCtaId ;  /* 0x00000000000679c3 */ /* 0x000ea20000008800 */
[----:B-1----:R-:W-:-:S03]  /*0070*/  UIMAD UR4, UR4, UR5, URZ ;  /* 0x00000005040472a4 */ /* 0x002fc6000f8e02ff */
[----:B------:R-:W-:Y:S01]  /*0080*/  UMOV UR5, 0x400 ;  /* 0x0000040000057882 */ /* 0x000fe20000000000 */
[----:B0-----:R-:W-:-:S05]  /*0090*/  IMAD R5, R5, UR7, R0 ;  /* 0x0000000705057c24 */ /* 0x001fca000f8e0200 */
[----:B------:R-:W-:Y:S01]  /*00a0*/  ISETP.GE.AND P0, PT, R5, UR4, PT ;  /* 0x0000000405007c0c */ /* 0x000fe2000bf06270 */
[----:B--2---:R-:W-:Y:S01]  /*00b0*/  ULEA UR5, UR6, UR5, 0x18 ;  /* 0x0000000506057291 */ /* 0x004fe2000f8ec0ff */
[----:B------:R-:W0:Y:S05]  /*00c0*/  LDCU.64 UR6, c[0x0][0x358] ;  /* 0x00006b00ff0677ac */ /* 0x000e2a0008000a00 */
[----:B------:R-:W-:-:S06]  /*00d0*/  LEA R0, R0, UR5, 0x2 ;  /* 0x0000000500007c11 */ /* 0x000fcc000f8e10ff */
[----:B------:R-:W1:Y:S01]  /*00e0*/  @!P0 LDC.64 R2, c[0x0][0x388] ;  /* 0x0000e200ff028b82 */ /* 0x000e620000000a00 */
[----:B------:R-:W2:Y:S01]  /*00f0*/  @P0 LDS R4, [R0] ;  /* 0x0000000000040984 */ /* 0x000ea20000000800 */
[----:B------:R-:W3:Y:S01]  /*0100*/  LDCU UR5, c[0x0][0x390] ;  /* 0x00007200ff0577ac */ /* 0x000ee20008000800 */
[----:B-1----:R-:W-:-:S05]  /*0110*/  @!P0 IMAD.WIDE R2, R5, 0x4, R2 ;  /* 0x0000000405028825 */ /* 0x002fca00078e0202 */
[----:B0-----:R-:W2:Y:S01]  /*0120*/  @!P0 LDG.E R4, desc[UR6][R2.64] ;  /* 0x0000000602048981 */ /* 0x001ea2000c1e1900 */
[----:B------:R-:W-:Y:S02]  /*0130*/  ISETP.GE.AND P0, PT, R5, UR4, PT ;  /* 0x0000000405007c0c */ /* 0x000fe4000bf06270 */
[-C--:B--2---:R-:W-:Y:S02]  /*0140*/  FMNMX R6, RZ, R4.reuse, !PT ;  /* 0x00000004ff067209 */ /* 0x084fe40007800000 */
[----:B------:R-:W-:-:S05]  /*0150*/  FMNMX R7, RZ, R4, PT ;  /* 0x00000004ff077209 */ /* 0x000fca0003800000 */
[----:B---3--:R-:W-:-:S05]  /*0160*/  FFMA R7, R7, UR5, R6 ;  /* 0x0000000507077c23 */ /* 0x008fca0008000006 */
[----:B------:R0:W-:Y:S01]  /*0170*/  STS [R0], R7 ;  /* 0x0000000700007388 */ /* 0x0001e20000000800 */
[----:B------:R-:W-:Y:S05]  /*0180*/  @P0 EXIT ;  /* 0x000000000000094d */ /* 0x000fea0003800000 */
[----:B------:R-:W1:Y:S02]  /*0190*/  LDC.64 R2, c[0x0][0x380] ;  /* 0x0000e000ff027b82 */ /* 0x000e640000000a00 */
[----:B-1----:R-:W-:-:S05]  /*01a0*/  IMAD.WIDE R2, R5, 0x4, R2 ;  /* 0x0000000405027825 */ /* 0x002fca00078e0202 */
[----:B------:R-:W-:Y:S01]  /*01b0*/  STG.E desc[UR6][R2.64], R7 ;  /* 0x0000000702007986 */ /* 0x000fe2000c101906 */
[----:B------:R-:W-:Y:S05]  /*01c0*/  EXIT ;  /* 0x000000000000794d */ /* 0x000fea0003800000 */
.L_x_0:
[----:B------:R-:W-:-:S00]  /*01d0*/  BRA `(.L_x_0) ;  /* 0xfffffffc00fc7947 */ /* 0x000fc0000383ffff */
[----:B------:R-:W-:-:S00]  /*01e0*/  NOP ;  /* 0x0000000000007918 */ /* 0x000fc00000000000 */
        /* <DEDUP_REMOVED lines=9> */
.L_x_1:


//--------------------- .nv.shared._Z16leakyrelu_kernelPfS_fii --------------------------
	.section	.nv.shared._Z16leakyrelu_kernelPfS_fii,"aw",@nobits
	.sectionflags	@""
	.align	4
.nv.shared._Z16leakyrelu_kernelPfS_fii:
	.zero		5120


//--------------------- .nv.shared.reserved.0     --------------------------
	.section	.nv.shared.reserved.0,"aw",@nobits
	.weak		__nv_reservedSMEM_offset_0_alias
	.size		__nv_reservedSMEM_offset_0_alias, 0, 64
	.other		__nv_reservedSMEM_offset_0_alias,@"STO_CUDA_RESERVED_SHARED STV_DEFAULT"
__nv_reservedSMEM_offset_0_alias:
	.zero		0
	.zero		64


//--------------------- .nv.constant0._Z16leakyrelu_kernelPfS_fii --------------------------
	.section	.nv.constant0._Z16leakyrelu_kernelPfS_fii,"a",@progbits
	.sectionflags	@""
	.align	4
.nv.constant0._Z16leakyrelu_kernelPfS_fii:
	.zero		924


//--------------------- SYMBOLS --------------------------

	.type		.nv.reservedSmem.offset0,@object
	.size		.nv.reservedSmem.offset0,0x4
	.type		.nv.reservedSmem.cap,@object
	.size		.nv.reservedSmem.cap,0x4
